	.headerflags	@"EF_CUDA_TEXMODE_UNIFIED EF_CUDA_64BIT_ADDRESS EF_CUDA_ACCELERATORS EF_CUDA_SM90 EF_CUDA_VIRTUAL_SM(EF_CUDA_SM90)"
	.elftype	@"ET_EXEC"


//--------------------- .nv.info                  --------------------------
	.section	.nv.info,"",@"SHT_CUDA_INFO"
	.align	4


	//----- nvinfo : EIATTR_REGCOUNT
	.align		4
        /*0000*/ 	.byte	0x04, 0x2f
        /*0002*/ 	.short	(.L_1 - .L_0)
	.align		4
.L_0:
        /*0004*/ 	.word	index@(triton_poi_fused_clone_mul_0)
        /*0008*/ 	.word	0x00000012


	//----- nvinfo : EIATTR_MIN_STACK_SIZE
	.align		4
.L_1:
        /*000c*/ 	.byte	0x04, 0x12
        /*000e*/ 	.short	(.L_3 - .L_2)
	.align		4
.L_2:
        /*0010*/ 	.word	index@(triton_poi_fused_clone_mul_0)
        /*0014*/ 	.word	0x00000000


	//----- nvinfo : EIATTR_FRAME_SIZE
	.align		4
.L_3:
        /*0018*/ 	.byte	0x04, 0x11
        /*001a*/ 	.short	(.L_5 - .L_4)
	.align		4
.L_4:
        /*001c*/ 	.word	index@(triton_poi_fused_clone_mul_0)
        /*0020*/ 	.word	0x00000000


	//----- nvinfo : EIATTR_MIN_STACK_SIZE
	.align		4
.L_5:
        /*0024*/ 	.byte	0x04, 0x12
        /*0026*/ 	.short	(.L_7 - .L_6)
	.align		4
.L_6:
        /*0028*/ 	.word	index@(triton_poi_fused_clone_mul_0)
        /*002c*/ 	.word	0x00000000
.L_7:


//--------------------- .nv.info.triton_poi_fused_clone_mul_0 --------------------------
	.section	.nv.info.triton_poi_fused_clone_mul_0,"",@"SHT_CUDA_INFO"
	.sectionflags	@""
	.align	4


	//----- nvinfo : EIATTR_CUDA_API_VERSION
	.align		4
        /*0000*/ 	.byte	0x04, 0x37
        /*0002*/ 	.short	(.L_9 - .L_8)
.L_8:
        /*0004*/ 	.word	0x0000007c


	//----- nvinfo : EIATTR_KPARAM_INFO
	.align		4
.L_9:
        /*0008*/ 	.byte	0x04, 0x17
        /*000a*/ 	.short	(.L_11 - .L_10)
.L_10:
        /*000c*/ 	.word	0x00000000
        /*0010*/ 	.short	0x0004
        /*0012*/ 	.short	0x001c
        /*0014*/ 	.byte	0x00, 0xf0, 0x11, 0x00


	//----- nvinfo : EIATTR_KPARAM_INFO
	.align		4
.L_11:
        /*0018*/ 	.byte	0x04, 0x17
        /*001a*/ 	.short	(.L_13 - .L_12)
.L_12:
        /*001c*/ 	.word	0x00000000
        /*0020*/ 	.short	0x0003
        /*0022*/ 	.short	0x0018
        /*0024*/ 	.byte	0x00, 0xf0, 0x11, 0x00


	//----- nvinfo : EIATTR_KPARAM_INFO
	.align		4
.L_13:
        /*0028*/ 	.byte	0x04, 0x17
        /*002a*/ 	.short	(.L_15 - .L_14)
.L_14:
        /*002c*/ 	.word	0x00000000
        /*0030*/ 	.short	0x0002
        /*0032*/ 	.short	0x0010
        /*0034*/ 	.byte	0x00, 0xf4, 0x21, 0x00


	//----- nvinfo : EIATTR_KPARAM_INFO
	.align		4
.L_15:
        /*0038*/ 	.byte	0x04, 0x17
        /*003a*/ 	.short	(.L_17 - .L_16)
.L_16:
        /*003c*/ 	.word	0x00000000
        /*0040*/ 	.short	0x0001
        /*0042*/ 	.short	0x0008
        /*0044*/ 	.byte	0x00, 0xf4, 0x21, 0x00


	//----- nvinfo : EIATTR_KPARAM_INFO
	.align		4
.L_17:
        /*0048*/ 	.byte	0x04, 0x17
        /*004a*/ 	.short	(.L_19 - .L_18)
.L_18:
        /*004c*/ 	.word	0x00000000
        /*0050*/ 	.short	0x0000
        /*0052*/ 	.short	0x0000
        /*0054*/ 	.byte	0x00, 0xf4, 0x21, 0x00


	//----- nvinfo : EIATTR_SPARSE_MMA_MASK
	.align		4
.L_19:
        /*0058*/ 	.byte	0x03, 0x50
        /*005a*/ 	.short	0x0000


	//----- nvinfo : EIATTR_MAXREG_COUNT
	.align		4
        /*005c*/ 	.byte	0x03, 0x1b
        /*005e*/ 	.short	0x00ff


	//----- nvinfo : EIATTR_EXIT_INSTR_OFFSETS
	.align		4
        /*0060*/ 	.byte	0x04, 0x1c
        /*0062*/ 	.short	(.L_21 - .L_20)


	//   ....[0]....
.L_20:
        /*0064*/ 	.word	0x00000380


	//   ....[1]....
        /*0068*/ 	.word	0x000003f0


	//----- nvinfo : EIATTR_REQNTID
	.align		4
.L_21:
        /*006c*/ 	.byte	0x04, 0x10
        /*006e*/ 	.short	(.L_23 - .L_22)
.L_22:
        /*0070*/ 	.word	0x00000080
        /*0074*/ 	.word	0x00000001
        /*0078*/ 	.word	0x00000001


	//----- nvinfo : EIATTR_CBANK_PARAM_SIZE
	.align		4
.L_23:
        /*007c*/ 	.byte	0x03, 0x19
        /*007e*/ 	.short	0x0020


	//----- nvinfo : EIATTR_PARAM_CBANK
	.align		4
        /*0080*/ 	.byte	0x04, 0x0a
        /*0082*/ 	.short	(.L_25 - .L_24)
	.align		4
.L_24:
        /*0084*/ 	.word	index@(.nv.constant0.triton_poi_fused_clone_mul_0)
        /*0088*/ 	.short	0x0210
        /*008a*/ 	.short	0x0020


	//----- nvinfo : EIATTR_SW_WAR
	.align		4
.L_25:
        /*008c*/ 	.byte	0x04, 0x36
        /*008e*/ 	.short	(.L_27 - .L_26)
.L_26:
        /*0090*/ 	.word	0x00000008
.L_27:


//--------------------- .nv.callgraph             --------------------------
	.section	.nv.callgraph,"",@"SHT_CUDA_CALLGRAPH"
	.align	4
	.sectionentsize	8
	.align		4
        /*0000*/ 	.word	0x00000000
	.align		4
        /*0004*/ 	.word	0xffffffff
	.align		4
        /*0008*/ 	.word	0x00000000
	.align		4
        /*000c*/ 	.word	0xfffffffe
	.align		4
        /*0010*/ 	.word	0x00000000
	.align		4
        /*0014*/ 	.word	0xfffffffd
	.align		4
        /*0018*/ 	.word	0x00000000
	.align		4
        /*001c*/ 	.word	0xfffffffc


//--------------------- .text.triton_poi_fused_clone_mul_0 --------------------------
	.section	.text.triton_poi_fused_clone_mul_0,"ax",@progbits
	.sectionflags	@"SHF_BARRIERS=1"
	.align	128
        .global         triton_poi_fused_clone_mul_0
        .type           triton_poi_fused_clone_mul_0,@function
        .size           triton_poi_fused_clone_mul_0,(.L_x_1 - triton_poi_fused_clone_mul_0)
        .other          triton_poi_fused_clone_mul_0,@"STO_CUDA_ENTRY STV_DEFAULT"
triton_poi_fused_clone_mul_0:
.text.triton_poi_fused_clone_mul_0:
[----:B------:R-:W0:Y:S02]  /*0000*/  LDC R1, c[0x0][0x28] ;  /* 0x00000a00ff017b82 */ /* 0x000e240000000800 */
[----:B------:R-:W1:Y:S01]  /*0010*/  S2R R7, SR_CTAID.Y ;  /* 0x0000000000077919 */ /* 0x000e620000002600 */
[----:B------:R-:W2:Y:S01]  /*0020*/  LDC.64 R4, c[0x0][0x210] ;  /* 0x00008400ff047b82 */ /* 0x000ea20000000a00 */
[----:B------:R-:W-:Y:S01]  /*0030*/  ULDC.64 UR6, c[0x0][0x208] ;  /* 0x0000820000067ab9 */ /* 0x000fe20000000a00 */
[----:B------:R-:W3:Y:S01]  /*0040*/  S2R R8, SR_TID.X ;  /* 0x0000000000087919 */ /* 0x000ee20000002100 */
[----:B------:R-:W4:Y:S05]  /*0050*/  S2R R15, SR_CTAID.X ;  /* 0x00000000000f7919 */ /* 0x000f2a0000002500 */
[----:B------:R-:W5:Y:S01]  /*0060*/  LDC.64 R2, c[0x0][0x218] ;  /* 0x00008600ff027b82 */ /* 0x000f620000000a00 */
[----:B-1----:R-:W-:-:S02]  /*0070*/  IMAD.SHL.U32 R7, R7, 0x10, RZ ;  /* 0x0000001007077824 */ /* 0x002fc400078e00ff */
[----:B---3--:R-:W-:Y:S01]  /*0080*/  IMAD.SHL.U32 R6, R8, 0x2, RZ ;  /* 0x0000000208067824 */ /* 0x008fe200078e00ff */
[----:B------:R-:W-:Y:S01]  /*0090*/  SHF.R.U32.HI R10, RZ, 0x3, R8 ;  /* 0x00000003ff0a7819 */ /* 0x000fe20000011608 */
[----:B----4-:R-:W-:-:S03]  /*00a0*/  IMAD.SHL.U32 R15, R15, 0x10, RZ ;  /* 0x000000100f0f7824 */ /* 0x010fc600078e00ff */
[----:B------:R-:W-:-:S04]  /*00b0*/  LOP3.LUT R9, R7, 0xe, R6, 0xf8, !PT ;  /* 0x0000000e07097812 */ /* 0x000fc800078ef806 */
[----:B------:R-:W-:Y:S02]  /*00c0*/  SHF.R.S32.HI R0, RZ, 0x1f, R9 ;  /* 0x0000001fff007819 */ /* 0x000fe40000011409 */
[----:B------:R-:W-:Y:S02]  /*00d0*/  ISETP.GE.AND P1, PT, R9, 0x10, PT ;  /* 0x000000100900780c */ /* 0x000fe40003f26270 */
[----:B------:R-:W-:Y:S02]  /*00e0*/  LEA.HI R11, R0, R9, RZ, 0x2 ;  /* 0x00000009000b7211 */ /* 0x000fe400078f10ff */
[----:B------:R-:W-:Y:S02]  /*00f0*/  SGXT.U32 R0, R10, 0x4 ;  /* 0x000000040a00781a */ /* 0x000fe40000000000 */
[C---:B------:R-:W-:Y:S01]  /*0100*/  LOP3.LUT R12, R11.reuse, 0xfffffffc, RZ, 0xc0, !PT ;  /* 0xfffffffc0b0c7812 */ /* 0x040fe200078ec0ff */
[----:B------:R-:W-:Y:S01]  /*0110*/  IMAD.SHL.U32 R11, R11, 0x10, RZ ;  /* 0x000000100b0b7824 */ /* 0x000fe200078e00ff */
[----:B------:R-:W-:-:S03]  /*0120*/  LOP3.LUT R10, R15, R0, RZ, 0xfc, !PT ;  /* 0x000000000f0a7212 */ /* 0x000fc600078efcff */
[----:B------:R-:W-:Y:S01]  /*0130*/  IMAD.IADD R13, R9, 0x1, -R12 ;  /* 0x00000001090d7824 */ /* 0x000fe200078e0a0c */
[C---:B------:R-:W-:Y:S02]  /*0140*/  ISETP.GE.AND P0, PT, R10.reuse, 0x10, PT ;  /* 0x000000100a00780c */ /* 0x040fe40003f06270 */
[----:B------:R-:W-:Y:S01]  /*0150*/  LOP3.LUT R12, R11, 0xffffffc0, RZ, 0xc0, !PT ;  /* 0xffffffc00b0c7812 */ /* 0x000fe200078ec0ff */
[----:B------:R-:W-:Y:S01]  /*0160*/  IMAD R11, R10, 0x4, R13 ;  /* 0x000000040a0b7824 */ /* 0x000fe200078e020d */
[----:B------:R-:W-:-:S03]  /*0170*/  ISETP.LT.AND P0, PT, R9, 0x10, !P0 ;  /* 0x000000100900780c */ /* 0x000fc60004701270 */
[----:B------:R-:W-:Y:S02]  /*0180*/  IMAD.IADD R11, R11, 0x1, R12 ;  /* 0x000000010b0b7824 */ /* 0x000fe400078e020c */
[----:B-----5:R-:W-:Y:S01]  /*0190*/  IMAD.WIDE R12, R13, 0x4, R2 ;  /* 0x000000040d0c7825 */ /* 0x020fe200078e0202 */
[----:B------:R-:W-:-:S03]  /*01a0*/  CS2R R2, SRZ ;  /* 0x0000000000027805 */ /* 0x000fc6000001ff00 */
[----:B--2---:R-:W-:Y:S01]  /*01b0*/  IMAD.WIDE R10, R11, 0x4, R4 ;  /* 0x000000040b0a7825 */ /* 0x004fe200078e0204 */
[----:B------:R-:W-:Y:S02]  /*01c0*/  CS2R R4, SRZ ;  /* 0x0000000000047805 */ /* 0x000fe4000001ff00 */
[----:B------:R-:W2:Y:S04]  /*01d0*/  @!P1 LDG.E.EL.64 R2, desc[UR6][R12.64] ;  /* 0x000000060c029981 */ /* 0x000ea8000c2e1b00 */
[----:B------:R1:W2:Y:S01]  /*01e0*/  @P0 LDG.E.64 R4, desc[UR6][R10.64] ;  /* 0x000000060a040981 */ /* 0x0002a2000c1e1b00 */
[----:B------:R-:W3:Y:S01]  /*01f0*/  S2UR UR5, SR_CgaCtaId ;  /* 0x00000000000579c3 */ /* 0x000ee20000008800 */
[----:B------:R-:W-:Y:S01]  /*0200*/  IMAD.SHL.U32 R8, R8, 0x20, RZ ;  /* 0x0000002008087824 */ /* 0x000fe200078e00ff */
[----:B------:R-:W-:Y:S01]  /*0210*/  LOP3.LUT R7, R7, R0, RZ, 0xfc, !PT ;  /* 0x0000000007077212 */ /* 0x000fe200078efcff */
[----:B------:R-:W-:Y:S01]  /*0220*/  UMOV UR4, 0x400 ;  /* 0x0000040000047882 */ /* 0x000fe20000000000 */
[----:B------:R-:W-:-:S02]  /*0230*/  LOP3.LUT R14, R6, 0xfe, RZ, 0xc0, !PT ;  /* 0x000000fe060e7812 */ /* 0x000fc400078ec0ff */
[----:B------:R-:W-:Y:S02]  /*0240*/  LOP3.LUT R9, R8, 0xe0, RZ, 0xc0, !PT ;  /* 0x000000e008097812 */ /* 0x000fe400078ec0ff */
[----:B------:R-:W-:Y:S02]  /*0250*/  LOP3.LUT R8, R15, 0xe, R6, 0xf8, !PT ;  /* 0x0000000e0f087812 */ /* 0x000fe400078ef806 */
[C---:B------:R-:W-:Y:S02]  /*0260*/  LOP3.LUT R0, R9.reuse, R0, RZ, 0xfc, !PT ;  /* 0x0000000009007212 */ /* 0x040fe400078efcff */
[C---:B-1----:R-:W-:Y:S02]  /*0270*/  LOP3.LUT R11, R9.reuse, 0x10, RZ, 0xfc, !PT ;  /* 0x00000010090b7812 */ /* 0x042fe400078efcff */
[-C--:B------:R-:W-:Y:S02]  /*0280*/  LEA.HI R9, R9, R0.reuse, RZ, 0x1c ;  /* 0x0000000009097211 */ /* 0x080fe400078fe0ff */
[----:B------:R-:W-:-:S02]  /*0290*/  LEA.HI R11, R11, R0, RZ, 0x1c ;  /* 0x000000000b0b7211 */ /* 0x000fc400078fe0ff */
[----:B------:R-:W-:-:S04]  /*02a0*/  SHF.R.U32.HI R6, RZ, 0x4, R6 ;  /* 0x00000004ff067819 */ /* 0x000fc80000011606 */
[----:B------:R-:W-:Y:S01]  /*02b0*/  SGXT.U32 R13, R6, 0x4 ;  /* 0x00000004060d781a */ /* 0x000fe20000000000 */
[----:B---3--:R-:W-:Y:S01]  /*02c0*/  UPRMT UR4, UR5, 0x654, UR4 ;  /* 0x0000065405047896 */ /* 0x008fe20008000004 */
[----:B------:R-:W-:-:S03]  /*02d0*/  VIMNMX R6, R7, R8, !PT ;  /* 0x0000000807067248 */ /* 0x000fc60007fe0100 */
[----:B------:R-:W-:Y:S01]  /*02e0*/  IMAD.IADD R13, R14, 0x1, R13 ;  /* 0x000000010e0d7824 */ /* 0x000fe200078e020d */
[----:B------:R-:W-:Y:S02]  /*02f0*/  ISETP.GE.AND P0, PT, R6, 0x10, PT ;  /* 0x000000100600780c */ /* 0x000fe40003f06270 */
[----:B------:R-:W-:Y:S02]  /*0300*/  LEA R9, R9, UR4, 0x2 ;  /* 0x0000000409097c11 */ /* 0x000fe4000f8e10ff */
[----:B------:R-:W-:Y:S02]  /*0310*/  LEA R0, R11, UR4, 0x2 ;  /* 0x000000040b007c11 */ /* 0x000fe4000f8e10ff */
[----:B------:R-:W-:Y:S01]  /*0320*/  LEA R13, R13, UR4, 0x2 ;  /* 0x000000040d0d7c11 */ /* 0x000fe2000f8e10ff */
[----:B--2---:R-:W-:Y:S01]  /*0330*/  FADD R2, R2, R4 ;  /* 0x0000000402027221 */ /* 0x004fe20000000000 */
[----:B------:R-:W-:-:S04]  /*0340*/  FADD R3, R3, R5 ;  /* 0x0000000503037221 */ /* 0x000fc80000000000 */
[----:B------:R1:W-:Y:S04]  /*0350*/  STS [R9], R2 ;  /* 0x0000000209007388 */ /* 0x0003e80000000800 */
[----:B------:R1:W-:Y:S01]  /*0360*/  STS [R0+0x40], R3 ;  /* 0x0000400300007388 */ /* 0x0003e20000000800 */
[----:B------:R-:W-:Y:S06]  /*0370*/  BAR.SYNC.DEFER_BLOCKING 0x0 ;  /* 0x0000000000007b1d */ /* 0x000fec0000010000 */
[----:B-1----:R-:W-:Y:S05]  /*0380*/  @P0 EXIT ;  /* 0x000000000000094d */ /* 0x002fea0003800000 */
[----:B------:R-:W-:Y:S01]  /*0390*/  LDS R4, [R13] ;  /* 0x000000000d047984 */ /* 0x000fe20000000800 */
[----:B------:R-:W0:Y:S01]  /*03a0*/  LDC.64 R2, c[0x0][0x220] ;  /* 0x00008800ff027b82 */ /* 0x000e220000000a00 */
[----:B------:R-:W-:Y:S02]  /*03b0*/  IMAD R7, R7, 0x10, R8 ;  /* 0x0000001007077824 */ /* 0x000fe400078e0208 */
[----:B------:R-:W1:Y:S02]  /*03c0*/  LDS R5, [R13+0x4] ;  /* 0x000004000d057984 */ /* 0x000e640000000800 */
[----:B0-----:R-:W-:-:S05]  /*03d0*/  IMAD.WIDE R2, R7, 0x4, R2 ;  /* 0x0000000407027825 */ /* 0x001fca00078e0202 */
[----:B-1----:R-:W-:Y:S01]  /*03e0*/  STG.E.64 desc[UR6][R2.64], R4 ;  /* 0x0000000402007986 */ /* 0x002fe2000c101b06 */
[----:B------:R-:W-:Y:S05]  /*03f0*/  EXIT ;  /* 0x000000000000794d */ /* 0x000fea0003800000 */
.L_x_0:
[----:B------:R-:W-:-:S00]  /*0400*/  BRA `(.L_x_0) ;  /* 0xfffffffc00fc7947 */ /* 0x000fc0000383ffff */
[----:B------:R-:W-:-:S00]  /*0410*/  NOP ;  /* 0x0000000000007918 */ /* 0x000fc00000000000 */
        /* <DEDUP_REMOVED lines=14> */
.L_x_1:


//--------------------- .nv.shared.triton_poi_fused_clone_mul_0 --------------------------
	.section	.nv.shared.triton_poi_fused_clone_mul_0,"aw",@nobits
	.sectionflags	@""
	.align	16
	.zero		1024


//--------------------- .nv.constant0.triton_poi_fused_clone_mul_0 --------------------------
	.section	.nv.constant0.triton_poi_fused_clone_mul_0,"a",@progbits
	.sectionflags	@""
	.align	4
.nv.constant0.triton_poi_fused_clone_mul_0:
	.zero		560
